//
// Generated by NVIDIA NVVM Compiler
//
// Compiler Build ID: CL-36424714
// Cuda compilation tools, release 13.0, V13.0.88
// Based on NVVM 20.0.0
//

.version 9.0
.target sm_100
.address_size 64

	// .globl	_Z18transposeMatrixGPUPfS_ii

.visible .entry _Z18transposeMatrixGPUPfS_ii(
	.param .u64 .ptr .align 1 _Z18transposeMatrixGPUPfS_ii_param_0,
	.param .u64 .ptr .align 1 _Z18transposeMatrixGPUPfS_ii_param_1,
	.param .u32 _Z18transposeMatrixGPUPfS_ii_param_2,
	.param .u32 _Z18transposeMatrixGPUPfS_ii_param_3
)
{
	.reg .pred 	%p<4>;
	.reg .b32 	%r<13>;
	.reg .b32 	%f<2>;
	.reg .b64 	%rd<9>;

	ld.param.u64 	%rd1, [_Z18transposeMatrixGPUPfS_ii_param_0];
	ld.param.u64 	%rd2, [_Z18transposeMatrixGPUPfS_ii_param_1];
	ld.param.u32 	%r3, [_Z18transposeMatrixGPUPfS_ii_param_2];
	ld.param.u32 	%r4, [_Z18transposeMatrixGPUPfS_ii_param_3];
	mov.u32 	%r5, %ctaid.x;
	mov.u32 	%r6, %ntid.x;
	mov.u32 	%r7, %tid.x;
	mad.lo.s32 	%r1, %r5, %r6, %r7;
	mov.u32 	%r8, %ctaid.y;
	mov.u32 	%r9, %ntid.y;
	mov.u32 	%r10, %tid.y;
	mad.lo.s32 	%r2, %r8, %r9, %r10;
	setp.ge.s32 	%p1, %r2, %r3;
	setp.ge.s32 	%p2, %r1, %r4;
	or.pred  	%p3, %p1, %p2;
	@%p3 bra 	$L__BB0_2;
	cvta.to.global.u64 	%rd3, %rd1;
	cvta.to.global.u64 	%rd4, %rd2;
	mad.lo.s32 	%r11, %r4, %r2, %r1;
	mad.lo.s32 	%r12, %r3, %r1, %r2;
	mul.wide.s32 	%rd5, %r11, 4;
	add.s64 	%rd6, %rd3, %rd5;
	ld.global.f32 	%f1, [%rd6];
	mul.wide.s32 	%rd7, %r12, 4;
	add.s64 	%rd8, %rd4, %rd7;
	st.global.f32 	[%rd8], %f1;
$L__BB0_2:
	ret;

}


// ===== COMPILED SASS (sm_100) =====

	.target	sm_100

	.elftype	@"ET_EXEC"


//--------------------- .note.nv.tkinfo           --------------------------
	.section	.note.nv.tkinfo,"",@"SHT_NOTE"
	.sectionflags	@"SHF_NOTE_NV_TKINFO"
	.tkinfo
        /*0018*/ 	.word	0x00000002
        /*0030*/ 	.string	""
        /*0030*/ 	.string	"ptxas"
        /*0030*/ 	.string	"Cuda compilation tools, release 13.0, V13.0.88"
        /*0030*/ 	.string	"Build cuda_13.0.r13.0/compiler.36424714_0"
        /*0030*/ 	.string	"-arch sm_100 -m 64 "



//--------------------- .note.nv.cuinfo           --------------------------
	.section	.note.nv.cuinfo,"",@"SHT_NOTE"
	.sectionflags	@"SHF_NOTE_NV_CUINFO"
        /*0018*/ 	.short	0x0002
        /*001a*/ 	.short	0x0064
        /*001c*/ 	.short	0x0082
	.zero		2


//--------------------- .nv.info                  --------------------------
	.section	.nv.info,"",@"SHT_CUDA_INFO"
	.align	4


	//----- nvinfo : EIATTR_REGCOUNT
	.align		4
        /*0000*/ 	.byte	0x04, 0x2f
        /*0002*/ 	.short	(.L_1 - .L_0)
	.align		4
.L_0:
        /*0004*/ 	.word	index@(_Z18transposeMatrixGPUPfS_ii)
        /*0008*/ 	.word	0x0000000a


	//----- nvinfo : EIATTR_FRAME_SIZE
	.align		4
.L_1:
        /*000c*/ 	.byte	0x04, 0x11
        /*000e*/ 	.short	(.L_3 - .L_2)
	.align		4
.L_2:
        /*0010*/ 	.word	index@(_Z18transposeMatrixGPUPfS_ii)
        /*0014*/ 	.word	0x00000000


	//----- nvinfo : EIATTR_MIN_STACK_SIZE
	.align		4
.L_3:
        /*0018*/ 	.byte	0x04, 0x12
        /*001a*/ 	.short	(.L_5 - .L_4)
	.align		4
.L_4:
        /*001c*/ 	.word	index@(_Z18transposeMatrixGPUPfS_ii)
        /*0020*/ 	.word	0x00000000
.L_5:


//--------------------- .nv.compat                --------------------------
	.section	.nv.compat,"",@"SHT_CUDA_COMPAT_INFO"
	.align	4
        /*0000*/ 	.byte	0x02, 0x09, 0x00, 0x00, 0x02, 0x02, 0x01, 0x00, 0x02, 0x05, 0x05, 0x00, 0x03, 0x07, 0x01, 0x01
        /*0010*/ 	.byte	0x02, 0x03, 0x00, 0x00, 0x02, 0x06, 0x01, 0x00, 0x04, 0x0b, 0x08, 0x00, 0x09, 0x00, 0x00, 0x00
        /*0020*/ 	.byte	0x00, 0x00, 0x00, 0x00


//--------------------- .nv.info._Z18transposeMatrixGPUPfS_ii --------------------------
	.section	.nv.info._Z18transposeMatrixGPUPfS_ii,"",@"SHT_CUDA_INFO"
	.sectionflags	@""
	.align	4


	//----- nvinfo : EIATTR_CUDA_API_VERSION
	.align		4
        /*0000*/ 	.byte	0x04, 0x37
        /*0002*/ 	.short	(.L_7 - .L_6)
.L_6:
        /*0004*/ 	.word	0x00000082


	//----- nvinfo : EIATTR_KPARAM_INFO
	.align		4
.L_7:
        /*0008*/ 	.byte	0x04, 0x17
        /*000a*/ 	.short	(.L_9 - .L_8)
.L_8:
        /*000c*/ 	.word	0x00000000
        /*0010*/ 	.short	0x0003
        /*0012*/ 	.short	0x0014
        /*0014*/ 	.byte	0x00, 0xf0, 0x11, 0x00


	//----- nvinfo : EIATTR_KPARAM_INFO
	.align		4
.L_9:
        /*0018*/ 	.byte	0x04, 0x17
        /*001a*/ 	.short	(.L_11 - .L_10)
.L_10:
        /*001c*/ 	.word	0x00000000
        /*0020*/ 	.short	0x0002
        /*0022*/ 	.short	0x0010
        /*0024*/ 	.byte	0x00, 0xf0, 0x11, 0x00


	//----- nvinfo : EIATTR_KPARAM_INFO
	.align		4
.L_11:
        /*0028*/ 	.byte	0x04, 0x17
        /*002a*/ 	.short	(.L_13 - .L_12)
.L_12:
        /*002c*/ 	.word	0x00000000
        /*0030*/ 	.short	0x0001
        /*0032*/ 	.short	0x0008
        /*0034*/ 	.byte	0x00, 0xf5, 0x21, 0x00


	//----- nvinfo : EIATTR_KPARAM_INFO
	.align		4
.L_13:
        /*0038*/ 	.byte	0x04, 0x17
        /*003a*/ 	.short	(.L_15 - .L_14)
.L_14:
        /*003c*/ 	.word	0x00000000
        /*0040*/ 	.short	0x0000
        /*0042*/ 	.short	0x0000
        /*0044*/ 	.byte	0x00, 0xf5, 0x21, 0x00


	//----- nvinfo : EIATTR_SPARSE_MMA_MASK
	.align		4
.L_15:
        /*0048*/ 	.byte	0x03, 0x50
        /*004a*/ 	.short	0x0000


	//----- nvinfo : EIATTR_MAXREG_COUNT
	.align		4
        /*004c*/ 	.byte	0x03, 0x1b
        /*004e*/ 	.short	0x00ff


	//----- nvinfo : EIATTR_MERCURY_ISA_VERSION
	.align		4
        /*0050*/ 	.byte	0x03, 0x5f
        /*0052*/ 	.short	0x0101


	//----- nvinfo : EIATTR_VRC_CTA_INIT_COUNT
	.align		4
        /*0054*/ 	.byte	0x02, 0x4a
	.zero		1
	.zero		1


	//----- nvinfo : EIATTR_EXIT_INSTR_OFFSETS
	.align		4
        /*0058*/ 	.byte	0x04, 0x1c
        /*005a*/ 	.short	(.L_17 - .L_16)


	//   ....[0]....
.L_16:
        /*005c*/ 	.word	0x000000c0


	//   ....[1]....
        /*0060*/ 	.word	0x00000160


	//----- nvinfo : EIATTR_CBANK_PARAM_SIZE
	.align		4
.L_17:
        /*0064*/ 	.byte	0x03, 0x19
        /*0066*/ 	.short	0x0018


	//----- nvinfo : EIATTR_PARAM_CBANK
	.align		4
        /*0068*/ 	.byte	0x04, 0x0a
        /*006a*/ 	.short	(.L_19 - .L_18)
	.align		4
.L_18:
        /*006c*/ 	.word	index@(.nv.constant0._Z18transposeMatrixGPUPfS_ii)
        /*0070*/ 	.short	0x0380
        /*0072*/ 	.short	0x0018


	//----- nvinfo : EIATTR_SW_WAR
	.align		4
.L_19:
        /*0074*/ 	.byte	0x04, 0x36
        /*0076*/ 	.short	(.L_21 - .L_20)
.L_20:
        /*0078*/ 	.word	0x00000008
.L_21:


//--------------------- .nv.callgraph             --------------------------
	.section	.nv.callgraph,"",@"SHT_CUDA_CALLGRAPH"
	.align	4
	.sectionentsize	8
	.align		4
        /*0000*/ 	.word	0x00000000
	.align		4
        /*0004*/ 	.word	0xffffffff
	.align		4
        /*0008*/ 	.word	0x00000000
	.align		4
        /*000c*/ 	.word	0xfffffffe
	.align		4
        /*0010*/ 	.word	0x00000000
	.align		4
        /*0014*/ 	.word	0xfffffffd
	.align		4
        /*0018*/ 	.word	0x00000000
	.align		4
        /*001c*/ 	.word	0xfffffffc


//--------------------- .text._Z18transposeMatrixGPUPfS_ii --------------------------
	.section	.text._Z18transposeMatrixGPUPfS_ii,"ax",@progbits
	.align	128
        .global         _Z18transposeMatrixGPUPfS_ii
        .type           _Z18transposeMatrixGPUPfS_ii,@function
        .size           _Z18transposeMatrixGPUPfS_ii,(.L_x_1 - _Z18transposeMatrixGPUPfS_ii)
        .other          _Z18transposeMatrixGPUPfS_ii,@"STO_CUDA_ENTRY STV_DEFAULT"
_Z18transposeMatrixGPUPfS_ii:
.text._Z18transposeMatrixGPUPfS_ii:
[----:B------:R-:W-:Y:S01]  /*0000*/  LDC R1, c[0x0][0x37c] ;  /* 0x0000df00ff017b82 */ /* 0x000fe20000000800 */
[----:B------:R-:W0:Y:S07]  /*0010*/  S2R R3, SR_TID.X ;  /* 0x0000000000037919 */ /* 0x000e2e0000002100 */
[----:B------:R-:W0:Y:S01]  /*0020*/  S2UR UR4, SR_CTAID.X ;  /* 0x00000000000479c3 */ /* 0x000e220000002500 */
[----:B------:R-:W1:Y:S01]  /*0030*/  LDCU.64 UR6, c[0x0][0x390] ;  /* 0x00007200ff0677ac */ /* 0x000e620008000a00 */
[----:B------:R-:W2:Y:S06]  /*0040*/  S2R R2, SR_TID.Y ;  /* 0x0000000000027919 */ /* 0x000eac0000002200 */
[----:B------:R-:W0:Y:S08]  /*0050*/  LDC R0, c[0x0][0x360] ;  /* 0x0000d800ff007b82 */ /* 0x000e300000000800 */
[----:B------:R-:W2:Y:S08]  /*0060*/  S2UR UR5, SR_CTAID.Y ;  /* 0x00000000000579c3 */ /* 0x000eb00000002600 */
[----:B------:R-:W2:Y:S01]  /*0070*/  LDC R7, c[0x0][0x364] ;  /* 0x0000d900ff077b82 */ /* 0x000ea20000000800 */
[----:B0-----:R-:W-:-:S05]  /*0080*/  IMAD R0, R0, UR4, R3 ;  /* 0x0000000400007c24 */ /* 0x001fca000f8e0203 */
[----:B-1----:R-:W-:Y:S01]  /*0090*/  ISETP.GE.AND P0, PT, R0, UR7, PT ;  /* 0x0000000700007c0c */ /* 0x002fe2000bf06270 */
[----:B--2---:R-:W-:-:S05]  /*00a0*/  IMAD R7, R7, UR5, R2 ;  /* 0x0000000507077c24 */ /* 0x004fca000f8e0202 */
[----:B------:R-:W-:-:S13]  /*00b0*/  ISETP.GE.OR P0, PT, R7, UR6, P0 ;  /* 0x0000000607007c0c */ /* 0x000fda0008706670 */
[----:B------:R-:W-:Y:S05]  /*00c0*/  @P0 EXIT ;  /* 0x000000000000094d */ /* 0x000fea0003800000 */
[----:B------:R-:W0:Y:S01]  /*00d0*/  LDC.64 R2, c[0x0][0x380] ;  /* 0x0000e000ff027b82 */ /* 0x000e220000000a00 */
[----:B------:R-:W1:Y:S01]  /*00e0*/  LDCU.64 UR4, c[0x0][0x358] ;  /* 0x00006b00ff0477ac */ /* 0x000e620008000a00 */
[----:B------:R-:W-:-:S04]  /*00f0*/  IMAD R5, R7, UR7, R0 ;  /* 0x0000000707057c24 */ /* 0x000fc8000f8e0200 */
[----:B0-----:R-:W-:Y:S02]  /*0100*/  IMAD.WIDE R2, R5, 0x4, R2 ;  /* 0x0000000405027825 */ /* 0x001fe400078e0202 */
[----:B------:R-:W0:Y:S04]  /*0110*/  LDC.64 R4, c[0x0][0x388] ;  /* 0x0000e200ff047b82 */ /* 0x000e280000000a00 */
[----:B-1----:R-:W2:Y:S01]  /*0120*/  LDG.E R3, desc[UR4][R2.64] ;  /* 0x0000000402037981 */ /* 0x002ea2000c1e1900 */
[----:B------:R-:W-:-:S04]  /*0130*/  IMAD R7, R0, UR6, R7 ;  /* 0x0000000600077c24 */ /* 0x000fc8000f8e0207 */
[----:B0-----:R-:W-:-:S05]  /*0140*/  IMAD.WIDE R4, R7, 0x4, R4 ;  /* 0x0000000407047825 */ /* 0x001fca00078e0204 */
[----:B--2---:R-:W-:Y:S01]  /*0150*/  STG.E desc[UR4][R4.64], R3 ;  /* 0x0000000304007986 */ /* 0x004fe2000c101904 */
[----:B------:R-:W-:Y:S05]  /*0160*/  EXIT ;  /* 0x000000000000794d */ /* 0x000fea0003800000 */
.L_x_0:
[----:B------:R-:W-:-:S00]  /*0170*/  BRA `(.L_x_0) ;  /* 0xfffffffc00fc7947 */ /* 0x000fc0000383ffff */
[----:B------:R-:W-:-:S00]  /*0180*/  NOP ;  /* 0x0000000000007918 */ /* 0x000fc00000000000 */
[----:B------:R-:W-:-:S00]  /*0190*/  NOP ;  /* 0x0000000000007918 */ /* 0x000fc00000000000 */
[----:B------:R-:W-:-:S00]  /*01a0*/  NOP ;  /* 0x0000000000007918 */ /* 0x000fc00000000000 */
[----:B------:R-:W-:-:S00]  /*01b0*/  NOP ;  /* 0x0000000000007918 */ /* 0x000fc00000000000 */
[----:B------:R-:W-:-:S00]  /*01c0*/  NOP ;  /* 0x0000000000007918 */ /* 0x000fc00000000000 */
[----:B------:R-:W-:-:S00]  /*01d0*/  NOP ;  /* 0x0000000000007918 */ /* 0x000fc00000000000 */
[----:B------:R-:W-:-:S00]  /*01e0*/  NOP ;  /* 0x0000000000007918 */ /* 0x000fc00000000000 */
[----:B------:R-:W-:-:S00]  /*01f0*/  NOP ;  /* 0x0000000000007918 */ /* 0x000fc00000000000 */
.L_x_1:


//--------------------- .nv.shared.reserved.0     --------------------------
	.section	.nv.shared.reserved.0,"aw",@nobits
	.weak		__nv_reservedSMEM_offset_0_alias
	.size		__nv_reservedSMEM_offset_0_alias, 0, 64
	.other		__nv_reservedSMEM_offset_0_alias,@"STO_CUDA_RESERVED_SHARED STV_DEFAULT"
__nv_reservedSMEM_offset_0_alias:
	.zero		0
	.zero		64


//--------------------- .nv.constant0._Z18transposeMatrixGPUPfS_ii --------------------------
	.section	.nv.constant0._Z18transposeMatrixGPUPfS_ii,"a",@progbits
	.sectionflags	@""
	.align	4
.nv.constant0._Z18transposeMatrixGPUPfS_ii:
	.zero		920


//--------------------- SYMBOLS --------------------------

	.type		.nv.reservedSmem.offset0,@object
	.size		.nv.reservedSmem.offset0,0x4
